	.headerflags	@"EF_CUDA_TEXMODE_UNIFIED EF_CUDA_64BIT_ADDRESS EF_CUDA_ACCELERATORS EF_CUDA_SM90 EF_CUDA_VIRTUAL_SM(EF_CUDA_SM90)"
	.elftype	@"ET_EXEC"


//--------------------- .nv.info                  --------------------------
	.section	.nv.info,"",@"SHT_CUDA_INFO"
	.align	4


	//----- nvinfo : EIATTR_REGCOUNT
	.align		4
        /*0000*/ 	.byte	0x04, 0x2f
        /*0002*/ 	.short	(.L_1 - .L_0)
	.align		4
.L_0:
        /*0004*/ 	.word	index@(triton_poi_fused_max_pool2d_with_indices_21)
        /*0008*/ 	.word	0x00000050


	//----- nvinfo : EIATTR_MIN_STACK_SIZE
	.align		4
.L_1:
        /*000c*/ 	.byte	0x04, 0x12
        /*000e*/ 	.short	(.L_3 - .L_2)
	.align		4
.L_2:
        /*0010*/ 	.word	index@(triton_poi_fused_max_pool2d_with_indices_21)
        /*0014*/ 	.word	0x00000008


	//----- nvinfo : EIATTR_FRAME_SIZE
	.align		4
.L_3:
        /*0018*/ 	.byte	0x04, 0x11
        /*001a*/ 	.short	(.L_5 - .L_4)
	.align		4
.L_4:
        /*001c*/ 	.word	index@(triton_poi_fused_max_pool2d_with_indices_21)
        /*0020*/ 	.word	0x00000008


	//----- nvinfo : EIATTR_MIN_STACK_SIZE
	.align		4
.L_5:
        /*0024*/ 	.byte	0x04, 0x12
        /*0026*/ 	.short	(.L_7 - .L_6)
	.align		4
.L_6:
        /*0028*/ 	.word	index@(triton_poi_fused_max_pool2d_with_indices_21)
        /*002c*/ 	.word	0x00000008
.L_7:


//--------------------- .nv.info.triton_poi_fused_max_pool2d_with_indices_21 --------------------------
	.section	.nv.info.triton_poi_fused_max_pool2d_with_indices_21,"",@"SHT_CUDA_INFO"
	.sectionflags	@""
	.align	4


	//----- nvinfo : EIATTR_CUDA_API_VERSION
	.align		4
        /*0000*/ 	.byte	0x04, 0x37
        /*0002*/ 	.short	(.L_9 - .L_8)
.L_8:
        /*0004*/ 	.word	0x0000007c


	//----- nvinfo : EIATTR_KPARAM_INFO
	.align		4
.L_9:
        /*0008*/ 	.byte	0x04, 0x17
        /*000a*/ 	.short	(.L_11 - .L_10)
.L_10:
        /*000c*/ 	.word	0x00000000
        /*0010*/ 	.short	0x0003
        /*0012*/ 	.short	0x0018
        /*0014*/ 	.byte	0x00, 0xf0, 0x11, 0x00


	//----- nvinfo : EIATTR_KPARAM_INFO
	.align		4
.L_11:
        /*0018*/ 	.byte	0x04, 0x17
        /*001a*/ 	.short	(.L_13 - .L_12)
.L_12:
        /*001c*/ 	.word	0x00000000
        /*0020*/ 	.short	0x0002
        /*0022*/ 	.short	0x0010
        /*0024*/ 	.byte	0x00, 0xf4, 0x21, 0x00


	//----- nvinfo : EIATTR_KPARAM_INFO
	.align		4
.L_13:
        /*0028*/ 	.byte	0x04, 0x17
        /*002a*/ 	.short	(.L_15 - .L_14)
.L_14:
        /*002c*/ 	.word	0x00000000
        /*0030*/ 	.short	0x0001
        /*0032*/ 	.short	0x0008
        /*0034*/ 	.byte	0x00, 0xf4, 0x21, 0x00


	//----- nvinfo : EIATTR_KPARAM_INFO
	.align		4
.L_15:
        /*0038*/ 	.byte	0x04, 0x17
        /*003a*/ 	.short	(.L_17 - .L_16)
.L_16:
        /*003c*/ 	.word	0x00000000
        /*0040*/ 	.short	0x0000
        /*0042*/ 	.short	0x0000
        /*0044*/ 	.byte	0x00, 0xf4, 0x21, 0x00


	//----- nvinfo : EIATTR_SPARSE_MMA_MASK
	.align		4
.L_17:
        /*0048*/ 	.byte	0x03, 0x50
        /*004a*/ 	.short	0x0000


	//----- nvinfo : EIATTR_MAXREG_COUNT
	.align		4
        /*004c*/ 	.byte	0x03, 0x1b
        /*004e*/ 	.short	0x00ff


	//----- nvinfo : EIATTR_EXIT_INSTR_OFFSETS
	.align		4
        /*0050*/ 	.byte	0x04, 0x1c
        /*0052*/ 	.short	(.L_19 - .L_18)


	//   ....[0]....
.L_18:
        /*0054*/ 	.word	0x000029a0


	//   ....[1]....
        /*0058*/ 	.word	0x000029c0


	//----- nvinfo : EIATTR_REQNTID
	.align		4
.L_19:
        /*005c*/ 	.byte	0x04, 0x10
        /*005e*/ 	.short	(.L_21 - .L_20)
.L_20:
        /*0060*/ 	.word	0x00000080
        /*0064*/ 	.word	0x00000001
        /*0068*/ 	.word	0x00000001


	//----- nvinfo : EIATTR_CBANK_PARAM_SIZE
	.align		4
.L_21:
        /*006c*/ 	.byte	0x03, 0x19
        /*006e*/ 	.short	0x001c


	//----- nvinfo : EIATTR_PARAM_CBANK
	.align		4
        /*0070*/ 	.byte	0x04, 0x0a
        /*0072*/ 	.short	(.L_23 - .L_22)
	.align		4
.L_22:
        /*0074*/ 	.word	index@(.nv.constant0.triton_poi_fused_max_pool2d_with_indices_21)
        /*0078*/ 	.short	0x0210
        /*007a*/ 	.short	0x001c


	//----- nvinfo : EIATTR_SW_WAR
	.align		4
.L_23:
        /*007c*/ 	.byte	0x04, 0x36
        /*007e*/ 	.short	(.L_25 - .L_24)
.L_24:
        /*0080*/ 	.word	0x00000008
.L_25:


//--------------------- .nv.callgraph             --------------------------
	.section	.nv.callgraph,"",@"SHT_CUDA_CALLGRAPH"
	.align	4
	.sectionentsize	8
	.align		4
        /*0000*/ 	.word	0x00000000
	.align		4
        /*0004*/ 	.word	0xffffffff
	.align		4
        /*0008*/ 	.word	0x00000000
	.align		4
        /*000c*/ 	.word	0xfffffffe
	.align		4
        /*0010*/ 	.word	0x00000000
	.align		4
        /*0014*/ 	.word	0xfffffffd
	.align		4
        /*0018*/ 	.word	0x00000000
	.align		4
        /*001c*/ 	.word	0xfffffffc


//--------------------- .text.triton_poi_fused_max_pool2d_with_indices_21 --------------------------
	.section	.text.triton_poi_fused_max_pool2d_with_indices_21,"ax",@progbits
	.sectionflags	@"SHF_BARRIERS=1"
	.align	128
        .global         triton_poi_fused_max_pool2d_with_indices_21
        .type           triton_poi_fused_max_pool2d_with_indices_21,@function
        .size           triton_poi_fused_max_pool2d_with_indices_21,(.L_x_1 - triton_poi_fused_max_pool2d_with_indices_21)
        .other          triton_poi_fused_max_pool2d_with_indices_21,@"STO_CUDA_ENTRY STV_DEFAULT"
triton_poi_fused_max_pool2d_with_indices_21:
.text.triton_poi_fused_max_pool2d_with_indices_21:
[----:B------:R-:W0:Y:S01]  /*0000*/  LDC R1, c[0x0][0x28] ;  /* 0x00000a00ff017b82 */ /* 0x000e220000000800 */
[----:B------:R-:W1:Y:S01]  /*0010*/  S2R R0, SR_TID.X ;  /* 0x0000000000007919 */ /* 0x000e620000002100 */
[----:B------:R-:W-:-:S06]  /*0020*/  IMAD.MOV.U32 R28, RZ, RZ, RZ ;  /* 0x000000ffff1c7224 */ /* 0x000fcc00078e00ff */
[----:B------:R-:W2:Y:S01]  /*0030*/  LDC.64 R10, c[0x0][0x210] ;  /* 0x00008400ff0a7b82 */ /* 0x000ea20000000a00 */
[----:B------:R-:W-:Y:S01]  /*0040*/  IMAD.MOV.U32 R2, RZ, RZ, RZ ;  /* 0x000000ffff027224 */ /* 0x000fe200078e00ff */
[----:B------:R-:W3:Y:S01]  /*0050*/  S2R R26, SR_CTAID.X ;  /* 0x00000000001a7919 */ /* 0x000ee20000002500 */
[----:B------:R-:W-:Y:S02]  /*0060*/  CS2R R12, SRZ ;  /* 0x00000000000c7805 */ /* 0x000fe4000001ff00 */
[----:B------:R-:W-:Y:S02]  /*0070*/  CS2R R14, SRZ ;  /* 0x00000000000e7805 */ /* 0x000fe4000001ff00 */
[----:B------:R-:W-:Y:S02]  /*0080*/  CS2R R16, SRZ ;  /* 0x0000000000107805 */ /* 0x000fe4000001ff00 */
[----:B------:R-:W-:Y:S01]  /*0090*/  CS2R R18, SRZ ;  /* 0x0000000000127805 */ /* 0x000fe2000001ff00 */
[----:B------:R-:W-:Y:S01]  /*00a0*/  ULDC.64 UR6, c[0x0][0x208] ;  /* 0x0000820000067ab9 */ /* 0x000fe20000000a00 */
[----:B0-----:R-:W-:-:S02]  /*00b0*/  VIADD R1, R1, 0xfffffff8 ;  /* 0xfffffff801017836 */ /* 0x001fc40000000000 */
[----:B-1----:R-:W-:Y:S02]  /*00c0*/  IMAD.SHL.U32 R35, R0, 0x8, RZ ;  /* 0x0000000800237824 */ /* 0x002fe400078e00ff */
[----:B---3--:R-:W-:-:S03]  /*00d0*/  IMAD.SHL.U32 R77, R26, 0x400, RZ ;  /* 0x000004001a4d7824 */ /* 0x008fc600078e00ff */
[----:B------:R-:W-:-:S04]  /*00e0*/  LOP3.LUT R35, R35, 0x3f8, RZ, 0xc0, !PT ;  /* 0x000003f823237812 */ /* 0x000fc800078ec0ff */
[----:B------:R-:W-:-:S04]  /*00f0*/  LOP3.LUT R29, R77, R35, RZ, 0xfc, !PT ;  /* 0x000000234d1d7212 */ /* 0x000fc800078efcff */
[--C-:B------:R-:W-:Y:S01]  /*0100*/  SHF.R.S32.HI R3, RZ, 0x1f, R29.reuse ;  /* 0x0000001fff037819 */ /* 0x100fe2000001141d */
[C-C-:B------:R-:W-:Y:S01]  /*0110*/  IMAD.HI R4, R29.reuse, -0x7df7df7d, R28.reuse ;  /* 0x820820831d047827 */ /* 0x140fe200078e021c */
[----:B------:R-:W-:Y:S02]  /*0120*/  ISETP.GE.AND P0, PT, R29, 0x3e0400, PT ;  /* 0x003e04001d00780c */ /* 0x000fe40003f06270 */
[----:B------:R-:W-:Y:S01]  /*0130*/  LEA.HI R0, R3, R29, RZ, 0x6 ;  /* 0x0000001d03007211 */ /* 0x000fe200078f30ff */
[----:B------:R-:W-:Y:S01]  /*0140*/  IMAD.HI R28, R29, -0x7be77d73, R28 ;  /* 0x8418828d1d1c7827 */ /* 0x000fe200078e021c */
[----:B------:R-:W-:Y:S02]  /*0150*/  SHF.R.U32.HI R5, RZ, 0x1f, R4 ;  /* 0x0000001fff057819 */ /* 0x000fe40000011604 */
[----:B------:R-:W-:Y:S02]  /*0160*/  SHF.R.S32.HI R3, RZ, 0x6, R0 ;  /* 0x00000006ff037819 */ /* 0x000fe40000011400 */
[----:B------:R-:W-:Y:S01]  /*0170*/  LEA.HI.SX32 R5, R4, R5, 0x14 ;  /* 0x0000000504057211 */ /* 0x000fe200078fa2ff */
[----:B------:R-:W-:Y:S01]  /*0180*/  IMAD.MOV.U32 R4, RZ, RZ, RZ ;  /* 0x000000ffff047224 */ /* 0x000fe200078e00ff */
[----:B------:R-:W-:Y:S01]  /*0190*/  SHF.R.U32.HI R9, RZ, 0x1f, R28 ;  /* 0x0000001fff097819 */ /* 0x000fe2000001161c */
[----:B------:R-:W-:-:S03]  /*01a0*/  IMAD.HI R2, R3, -0x7df7df7d, R2 ;  /* 0x8208208303027827 */ /* 0x000fc600078e0202 */
[----:B------:R-:W-:Y:S02]  /*01b0*/  LEA.HI.SX32 R28, R28, R9, 0xd ;  /* 0x000000091c1c7211 */ /* 0x000fe400078f6aff */
[----:B------:R-:W-:-:S04]  /*01c0*/  SHF.R.U32.HI R7, RZ, 0x1f, R2 ;  /* 0x0000001fff077819 */ /* 0x000fc80000011602 */
[----:B------:R-:W-:Y:S01]  /*01d0*/  LEA.HI R7, R2, R7, RZ, 0x1a ;  /* 0x0000000702077211 */ /* 0x000fe200078fd0ff */
[----:B------:R-:W-:-:S04]  /*01e0*/  IMAD.HI R2, R5, -0x7df7df7d, R4 ;  /* 0x8208208305027827 */ /* 0x000fc800078e0204 */
[----:B------:R-:W-:Y:S01]  /*01f0*/  IMAD R7, R7, -0x7e, R3 ;  /* 0xffffff8207077824 */ /* 0x000fe200078e0203 */
[----:B------:R-:W-:-:S03]  /*0200*/  SHF.R.U32.HI R3, RZ, 0x1f, R2 ;  /* 0x0000001fff037819 */ /* 0x000fc60000011602 */
[----:B------:R-:W-:Y:S01]  /*0210*/  IMAD.SHL.U32 R7, R7, 0x80, RZ ;  /* 0x0000008007077824 */ /* 0x000fe200078e00ff */
[----:B------:R-:W-:Y:S02]  /*0220*/  LEA.HI R4, R2, R3, RZ, 0x1a ;  /* 0x0000000302047211 */ /* 0x000fe400078fd0ff */
[----:B------:R-:W-:Y:S01]  /*0230*/  LOP3.LUT R3, R0, 0xffffffc0, RZ, 0xc0, !PT ;  /* 0xffffffc000037812 */ /* 0x000fe200078ec0ff */
[----:B------:R-:W-:Y:S02]  /*0240*/  IMAD R28, R28, 0x3e8240, R7 ;  /* 0x003e82401c1c7824 */ /* 0x000fe400078e0207 */
[----:B------:R-:W-:Y:S02]  /*0250*/  IMAD R5, R4, -0x7e, R5 ;  /* 0xffffff8204057824 */ /* 0x000fe400078e0205 */
[----:B------:R-:W-:Y:S02]  /*0260*/  IMAD.IADD R24, R29, 0x1, -R3 ;  /* 0x000000011d187824 */ /* 0x000fe400078e0a03 */
[----:B------:R-:W-:-:S02]  /*0270*/  VIADD R27, R28, 0x40 ;  /* 0x000000401c1b7836 */ /* 0x000fc40000000000 */
[C---:B------:R-:W-:Y:S02]  /*0280*/  IMAD.IADD R0, R24.reuse, 0x1, R28 ;  /* 0x0000000118007824 */ /* 0x040fe400078e021c */
[----:B------:R-:W-:Y:S02]  /*0290*/  IMAD.IADD R2, R24, 0x1, R27 ;  /* 0x0000000118027824 */ /* 0x000fe400078e021b */
[C---:B------:R-:W-:Y:S02]  /*02a0*/  IMAD R0, R5.reuse, 0x7e80, R0 ;  /* 0x00007e8005007824 */ /* 0x040fe400078e0200 */
[----:B------:R-:W-:Y:S02]  /*02b0*/  IMAD R6, R5, 0x7e80, R2 ;  /* 0x00007e8005067824 */ /* 0x000fe400078e0202 */
[----:B--2---:R-:W-:-:S04]  /*02c0*/  IMAD.WIDE R2, R0, 0x4, R10 ;  /* 0x0000000400027825 */ /* 0x004fc800078e020a */
[----:B------:R-:W-:Y:S01]  /*02d0*/  IMAD.WIDE R6, R6, 0x4, R10 ;  /* 0x0000000406067825 */ /* 0x000fe200078e020a */
[----:B------:R-:W2:Y:S04]  /*02e0*/  @!P0 LDG.E.128 R12, desc[UR6][R2.64] ;  /* 0x00000006020c8981 */ /* 0x000ea8000c1e1d00 */
[----:B------:R-:W2:Y:S01]  /*02f0*/  @!P0 LDG.E.128 R16, desc[UR6][R6.64] ;  /* 0x0000000606108981 */ /* 0x000ea2000c1e1d00 */
[----:B------:R-:W-:Y:S01]  /*0300*/  VIADD R41, R28, 0x80 ;  /* 0x000000801c297836 */ /* 0x000fe20000000000 */
[----:B------:R-:W-:Y:S02]  /*0310*/  CS2R R20, SRZ ;  /* 0x0000000000147805 */ /* 0x000fe4000001ff00 */
[----:B------:R-:W-:Y:S01]  /*0320*/  CS2R R22, SRZ ;  /* 0x0000000000167805 */ /* 0x000fe2000001ff00 */
[----:B------:R-:W-:-:S04]  /*0330*/  IMAD.IADD R0, R24, 0x1, R41 ;  /* 0x0000000118007824 */ /* 0x000fc800078e0229 */
[----:B------:R-:W-:-:S04]  /*0340*/  IMAD R0, R5, 0x7e80, R0 ;  /* 0x00007e8005007824 */ /* 0x000fc800078e0200 */
[----:B------:R-:W-:-:S05]  /*0350*/  IMAD.WIDE R8, R0, 0x4, R10 ;  /* 0x0000000400087825 */ /* 0x000fca00078e020a */
[----:B------:R-:W3:Y:S01]  /*0360*/  @!P0 LDG.E.128 R20, desc[UR6][R8.64] ;  /* 0x0000000608148981 */ /* 0x000ee2000c1e1d00 */
[----:B------:R-:W-:-:S04]  /*0370*/  VIADD R48, R28, 0x3f40 ;  /* 0x00003f401c307836 */ /* 0x000fc80000000000 */
[----:B------:R-:W-:-:S04]  /*0380*/  IMAD.IADD R10, R24, 0x1, R48 ;  /* 0x00000001180a7824 */ /* 0x000fc800078e0230 */
[----:B------:R-:W-:Y:S01]  /*0390*/  IMAD R10, R5, 0x7e80, R10 ;  /* 0x00007e80050a7824 */ /* 0x000fe200078e020a */
[----:B--2---:R-:W-:Y:S02]  /*03a0*/  FSETP.GT.AND P2, PT, R16, R12, PT ;  /* 0x0000000c1000720b */ /* 0x004fe40003f44000 */
[----:B------:R-:W-:Y:S02]  /*03b0*/  FSETP.GT.AND P4, PT, R18, R14, PT ;  /* 0x0000000e1200720b */ /* 0x000fe40003f84000 */
[----:B------:R-:W-:Y:S02]  /*03c0*/  FSETP.GT.AND P5, PT, R17, R13, PT ;  /* 0x0000000d1100720b */ /* 0x000fe40003fa4000 */
[----:B------:R-:W-:Y:S02]  /*03d0*/  FSETP.NAN.AND P1, PT, R16, R16, PT ;  /* 0x000000101000720b */ /* 0x000fe40003f28000 */
[----:B------:R-:W-:Y:S02]  /*03e0*/  FSETP.GT.AND P3, PT, R19, R15, PT ;  /* 0x0000000f1300720b */ /* 0x000fe40003f64000 */
[----:B------:R-:W-:-:S02]  /*03f0*/  P2R R2, PR, RZ, 0x4 ;  /* 0x00000004ff027803 */ /* 0x000fc40000000000 */
[----:B------:R-:W-:Y:S02]  /*0400*/  P2R R4, PR, RZ, 0x8 ;  /* 0x00000008ff047803 */ /* 0x000fe40000000000 */
[----:B------:R-:W-:Y:S02]  /*0410*/  @!P2 SEL R16, R16, R12, P1 ;  /* 0x0000000c1010a207 */ /* 0x000fe40000800000 */
[C---:B------:R-:W-:Y:S02]  /*0420*/  FSETP.NAN.AND P1, PT, R18.reuse, R18, PT ;  /* 0x000000121200720b */ /* 0x040fe40003f28000 */
[C---:B------:R-:W-:Y:S02]  /*0430*/  FSETP.NAN.AND P2, PT, R17.reuse, R17, PT ;  /* 0x000000111100720b */ /* 0x040fe40003f48000 */
[----:B------:R-:W-:Y:S02]  /*0440*/  @!P4 SEL R18, R18, R14, P1 ;  /* 0x0000000e1212c207 */ /* 0x000fe40000800000 */
[----:B------:R-:W-:-:S02]  /*0450*/  @!P5 SEL R17, R17, R13, P2 ;  /* 0x0000000d1111d207 */ /* 0x000fc40001000000 */
[----:B---3--:R-:W-:Y:S02]  /*0460*/  FSETP.NAN.AND P1, PT, R23, R23, PT ;  /* 0x000000171700720b */ /* 0x008fe40003f28000 */
[C---:B------:R-:W-:Y:S01]  /*0470*/  FSETP.NAN.AND P2, PT, R19.reuse, R19, PT ;  /* 0x000000131300720b */ /* 0x040fe20003f48000 */
[----:B------:R-:W-:Y:S01]  /*0480*/  VIADD R52, R28, 0x3f80 ;  /* 0x00003f801c347836 */ /* 0x000fe20000000000 */
[----:B------:R-:W-:Y:S02]  /*0490*/  LOP3.LUT R35, R77, 0x4, R35, 0xfe, !PT ;  /* 0x000000044d237812 */ /* 0x000fe400078efe23 */
[----:B------:R-:W-:Y:S02]  /*04a0*/  @!P3 SEL R19, R19, R15, P2 ;  /* 0x0000000f1313b207 */ /* 0x000fe40001000000 */
[----:B------:R-:W-:Y:S02]  /*04b0*/  FSETP.GEU.AND P2, PT, R18, R22, PT ;  /* 0x000000161200720b */ /* 0x000fe40003f4e000 */
[----:B------:R-:W-:-:S02]  /*04c0*/  FSETP.GEU.AND P3, PT, R19, R23, PT ;  /* 0x000000171300720b */ /* 0x000fc40003f6e000 */
[----:B------:R-:W-:Y:S02]  /*04d0*/  P2R R8, PR, RZ, 0x4 ;  /* 0x00000004ff087803 */ /* 0x000fe40000000000 */
[----:B------:R-:W-:Y:S02]  /*04e0*/  @!P1 SEL R23, R23, R19, !P3 ;  /* 0x0000001317179207 */ /* 0x000fe40005800000 */
[----:B------:R-:W-:Y:S01]  /*04f0*/  FSETP.NAN.AND P1, PT, R22, R22, PT ;  /* 0x000000161600720b */ /* 0x000fe20003f28000 */
[C---:B------:R-:W-:Y:S01]  /*0500*/  VIADD R53, R28.reuse, 0x3fc0 ;  /* 0x00003fc01c357836 */ /* 0x040fe20000000000 */
[----:B------:R-:W-:Y:S01]  /*0510*/  SHF.R.S32.HI R13, RZ, 0x1f, R29 ;  /* 0x0000001fff0d7819 */ /* 0x000fe2000001141d */
[C---:B------:R-:W-:Y:S01]  /*0520*/  VIADD R42, R28.reuse, 0x7e80 ;  /* 0x00007e801c2a7836 */ /* 0x040fe20000000000 */
[----:B------:R-:W-:Y:S01]  /*0530*/  P2R R12, PR, RZ, 0x8 ;  /* 0x00000008ff0c7803 */ /* 0x000fe20000000000 */
[C---:B------:R-:W-:Y:S01]  /*0540*/  VIADD R40, R28.reuse, 0x7ec0 ;  /* 0x00007ec01c287836 */ /* 0x040fe20000000000 */
[----:B------:R-:W-:Y:S01]  /*0550*/  P2R R0, PR, RZ, 0x10 ;  /* 0x00000010ff007803 */ /* 0x000fe20000000000 */
[----:B------:R-:W-:Y:S01]  /*0560*/  VIADD R73, R28, 0x7f00 ;  /* 0x00007f001c497836 */ /* 0x000fe20000000000 */
[----:B------:R-:W-:-:S05]  /*0570*/  P2R R11, PR, RZ, 0x20 ;  /* 0x00000020ff0b7803 */ /* 0x000fca0000000000 */
[----:B------:R-:W-:Y:S02]  /*0580*/  @!P1 SEL R22, R22, R18, !P2 ;  /* 0x0000001216169207 */ /* 0x000fe40005000000 */
[----:B------:R-:W-:Y:S02]  /*0590*/  CS2R R18, SRZ ;  /* 0x0000000000127805 */ /* 0x000fe4000001ff00 */
[-C--:B------:R-:W-:Y:S02]  /*05a0*/  FSETP.NAN.AND P1, PT, R21, R21.reuse, PT ;  /* 0x000000151500720b */ /* 0x080fe40003f28000 */
[----:B------:R-:W-:-:S04]  /*05b0*/  FSETP.GEU.AND P2, PT, R17, R21, PT ;  /* 0x000000151100720b */ /* 0x000fc80003f4e000 */
[----:B------:R-:W-:-:S07]  /*05c0*/  P2R R6, PR, RZ, 0x4 ;  /* 0x00000004ff067803 */ /* 0x000fce0000000000 */
[----:B------:R-:W-:Y:S02]  /*05d0*/  @!P1 SEL R21, R21, R17, !P2 ;  /* 0x0000001115159207 */ /* 0x000fe40005000000 */
[-C--:B------:R-:W-:Y:S02]  /*05e0*/  FSETP.GEU.AND P2, PT, R16, R20.reuse, PT ;  /* 0x000000141000720b */ /* 0x080fe40003f4e000 */
[----:B------:R-:W-:Y:S02]  /*05f0*/  FSETP.NAN.AND P1, PT, R20, R20, PT ;  /* 0x000000141400720b */ /* 0x000fe40003f28000 */
[----:B------:R-:W-:-:S05]  /*0600*/  P2R R7, PR, RZ, 0x4 ;  /* 0x00000004ff077803 */ /* 0x000fca0000000000 */
[----:B------:R0:W-:Y:S06]  /*0610*/  STL.64 [R1], R6 ;  /* 0x0000000601007387 */ /* 0x0001ec0000100a00 */
[----:B------:R-:W-:Y:S02]  /*0620*/  @!P1 SEL R20, R20, R16, !P2 ;  /* 0x0000001014149207 */ /* 0x000fe40005000000 */
[----:B------:R-:W-:Y:S01]  /*0630*/  CS2R R16, SRZ ;  /* 0x0000000000107805 */ /* 0x000fe2000001ff00 */
[----:B0-----:R-:W0:Y:S02]  /*0640*/  LDC.64 R6, c[0x0][0x210] ;  /* 0x00008400ff067b82 */ /* 0x001e240000000a00 */
[----:B0-----:R-:W-:-:S05]  /*0650*/  IMAD.WIDE R14, R10, 0x4, R6 ;  /* 0x000000040a0e7825 */ /* 0x001fca00078e0206 */
[----:B------:R0:W2:Y:S02]  /*0660*/  @!P0 LDG.E.128 R16, desc[UR6][R14.64] ;  /* 0x000000060e108981 */ /* 0x0000a4000c1e1d00 */
[----:B0-----:R-:W-:-:S04]  /*0670*/  IMAD.IADD R14, R24, 0x1, R52 ;  /* 0x00000001180e7824 */ /* 0x001fc800078e0234 */
[----:B------:R-:W-:-:S04]  /*0680*/  IMAD R14, R5, 0x7e80, R14 ;  /* 0x00007e80050e7824 */ /* 0x000fc800078e020e */
[----:B------:R-:W-:Y:S01]  /*0690*/  IMAD.WIDE R14, R14, 0x4, R6 ;  /* 0x000000040e0e7825 */ /* 0x000fe200078e0206 */
[-C--:B--2---:R-:W-:Y:S02]  /*06a0*/  FSETP.NAN.AND P1, PT, R16, R16.reuse, PT ;  /* 0x000000101000720b */ /* 0x084fe40003f28000 */
[----:B------:R-:W-:-:S04]  /*06b0*/  FSETP.GEU.AND P2, PT, R20, R16, PT ;  /* 0x000000101400720b */ /* 0x000fc80003f4e000 */
[----:B------:R-:W-:-:S07]  /*06c0*/  P2R R10, PR, RZ, 0x4 ;  /* 0x00000004ff0a7803 */ /* 0x000fce0000000000 */
[----:B------:R-:W-:Y:S02]  /*06d0*/  @!P1 SEL R16, R16, R20, !P2 ;  /* 0x0000001410109207 */ /* 0x000fe40005000000 */
[-C--:B------:R-:W-:Y:S02]  /*06e0*/  FSETP.NAN.AND P1, PT, R17, R17.reuse, PT ;  /* 0x000000111100720b */ /* 0x080fe40003f28000 */
[----:B------:R-:W-:-:S04]  /*06f0*/  FSETP.GEU.AND P2, PT, R21, R17, PT ;  /* 0x000000111500720b */ /* 0x000fc80003f4e000 */
[----:B------:R-:W-:-:S07]  /*0700*/  P2R R9, PR, RZ, 0x4 ;  /* 0x00000004ff097803 */ /* 0x000fce0000000000 */
[----:B------:R-:W-:Y:S02]  /*0710*/  @!P1 SEL R17, R17, R21, !P2 ;  /* 0x0000001511119207 */ /* 0x000fe40005000000 */
[----:B------:R-:W-:Y:S02]  /*0720*/  CS2R R20, SRZ ;  /* 0x0000000000147805 */ /* 0x000fe4000001ff00 */
[-C--:B------:R-:W-:Y:S02]  /*0730*/  FSETP.NAN.AND P1, PT, R18, R18.reuse, PT ;  /* 0x000000121200720b */ /* 0x080fe40003f28000 */
[----:B------:R-:W-:-:S04]  /*0740*/  FSETP.GEU.AND P2, PT, R22, R18, PT ;  /* 0x000000121600720b */ /* 0x000fc80003f4e000 */
[----:B------:R-:W-:-:S07]  /*0750*/  P2R R76, PR, RZ, 0x4 ;  /* 0x00000004ff4c7803 */ /* 0x000fce0000000000 */
[----:B------:R-:W-:Y:S02]  /*0760*/  @!P1 SEL R18, R18, R22, !P2 ;  /* 0x0000001612129207 */ /* 0x000fe40005000000 */
[-C--:B------:R-:W-:Y:S02]  /*0770*/  FSETP.NAN.AND P1, PT, R19, R19.reuse, PT ;  /* 0x000000131300720b */ /* 0x080fe40003f28000 */
[----:B------:R-:W-:-:S04]  /*0780*/  FSETP.GEU.AND P2, PT, R23, R19, PT ;  /* 0x000000131700720b */ /* 0x000fc80003f4e000 */
[----:B------:R-:W-:-:S07]  /*0790*/  P2R R75, PR, RZ, 0x4 ;  /* 0x00000004ff4b7803 */ /* 0x000fce0000000000 */
[----:B------:R-:W-:Y:S02]  /*07a0*/  @!P1 SEL R19, R19, R23, !P2 ;  /* 0x0000001713139207 */ /* 0x000fe40005000000 */
[----:B------:R-:W-:-:S06]  /*07b0*/  CS2R R22, SRZ ;  /* 0x0000000000167805 */ /* 0x000fcc000001ff00 */
[----:B------:R0:W2:Y:S01]  /*07c0*/  @!P0 LDG.E.128 R20, desc[UR6][R14.64] ;  /* 0x000000060e148981 */ /* 0x0000a2000c1e1d00 */
[----:B------:R-:W-:-:S04]  /*07d0*/  IMAD.IADD R24, R24, 0x1, R53 ;  /* 0x0000000118187824 */ /* 0x000fc800078e0235 */
[----:B0-----:R-:W-:-:S04]  /*07e0*/  IMAD R14, R5, 0x7e80, R24 ;  /* 0x00007e80050e7824 */ /* 0x001fc800078e0218 */
        /* <DEDUP_REMOVED lines=20> */
[----:B------:R-:W-:-:S04]  /*0930*/  LEA.HI R13, R13, R29, RZ, 0x6 ;  /* 0x0000001d0d0d7211 */ /* 0x000fc800078f30ff */
[----:B------:R-:W-:-:S05]  /*0940*/  LOP3.LUT R13, R13, 0xffffffc0, RZ, 0xc0, !PT ;  /* 0xffffffc00d0d7812 */ /* 0x000fca00078ec0ff */
[----:B------:R-:W-:-:S04]  /*0950*/  IMAD.IADD R30, R29, 0x1, -R13 ;  /* 0x000000011d1e7824 */ /* 0x000fc800078e0a0d */
        /* <DEDUP_REMOVED lines=21> */
[----:B------:R-:W2:Y:S02]  /*0ab0*/  @!P0 LDG.E.128 R20, desc[UR6][R14.64] ;  /* 0x000000060e148981 */ /* 0x000ea4000c1e1d00 */
[-C--:B--2---:R-:W-:Y:S02]  /*0ac0*/  FSETP.NAN.AND P1, PT, R23, R23.reuse, PT ;  /* 0x000000171700720b */ /* 0x084fe40003f28000 */
[----:B------:R-:W-:-:S04]  /*0ad0*/  FSETP.GEU.AND P2, PT, R19, R23, PT ;  /* 0x000000171300720b */ /* 0x000fc80003f4e000 */
[----:B------:R-:W-:-:S07]  /*0ae0*/  P2R R60, PR, RZ, 0x4 ;  /* 0x00000004ff3c7803 */ /* 0x000fce0000000000 */
[----:B------:R-:W-:Y:S02]  /*0af0*/  @!P1 SEL R23, R23, R19, !P2 ;  /* 0x0000001317179207 */ /* 0x000fe40005000000 */
[-C--:B------:R-:W-:Y:S02]  /*0b00*/  FSETP.NAN.AND P1, PT, R22, R22.reuse, PT ;  /* 0x000000161600720b */ /* 0x080fe40003f28000 */
[----:B------:R-:W-:-:S04]  /*0b10*/  FSETP.GEU.AND P2, PT, R18, R22, PT ;  /* 0x000000161200720b */ /* 0x000fc80003f4e000 */
[----:B------:R-:W-:-:S07]  /*0b20*/  P2R R13, PR, RZ, 0x4 ;  /* 0x00000004ff0d7803 */ /* 0x000fce0000000000 */
[----:B------:R-:W-:Y:S01]  /*0b30*/  @!P1 SEL R22, R22, R18, !P2 ;  /* 0x0000001216169207 */ /* 0x000fe20005000000 */
[----:B------:R-:W-:Y:S01]  /*0b40*/  IMAD.IADD R18, R30, 0x1, R40 ;  /* 0x000000011e127824 */ /* 0x000fe200078e0228 */
[-C--:B------:R-:W-:Y:S02]  /*0b50*/  FSETP.NAN.AND P1, PT, R21, R21.reuse, PT ;  /* 0x000000151500720b */ /* 0x080fe40003f28000 */
[----:B------:R-:W-:Y:S01]  /*0b60*/  FSETP.GEU.AND P2, PT, R17, R21, PT ;  /* 0x000000151100720b */ /* 0x000fe20003f4e000 */
[----:B------:R-:W-:Y:S01]  /*0b70*/  IMAD R24, R5, 0x7e80, R18 ;  /* 0x00007e8005187824 */ /* 0x000fe200078e0212 */
[----:B------:R-:W-:Y:S02]  /*0b80*/  CS2R R18, SRZ ;  /* 0x0000000000127805 */ /* 0x000fe4000001ff00 */
[----:B------:R-:W-:Y:S01]  /*0b90*/  P2R R14, PR, RZ, 0x4 ;  /* 0x00000004ff0e7803 */ /* 0x000fe20000000000 */
[----:B------:R-:W-:-:S06]  /*0ba0*/  IMAD.WIDE R24, R24, 0x4, R6 ;  /* 0x0000000418187825 */ /* 0x000fcc00078e0206 */
[----:B------:R-:W-:Y:S02]  /*0bb0*/  @!P1 SEL R21, R21, R17, !P2 ;  /* 0x0000001115159207 */ /* 0x000fe40005000000 */
[-C--:B------:R-:W-:Y:S02]  /*0bc0*/  FSETP.NAN.AND P1, PT, R20, R20.reuse, PT ;  /* 0x000000141400720b */ /* 0x080fe40003f28000 */
[----:B------:R-:W-:-:S04]  /*0bd0*/  FSETP.GEU.AND P2, PT, R16, R20, PT ;  /* 0x000000141000720b */ /* 0x000fc80003f4e000 */
[----:B------:R-:W-:-:S07]  /*0be0*/  P2R R15, PR, RZ, 0x4 ;  /* 0x00000004ff0f7803 */ /* 0x000fce0000000000 */
[----:B------:R-:W-:Y:S02]  /*0bf0*/  @!P1 SEL R20, R20, R16, !P2 ;  /* 0x0000001014149207 */ /* 0x000fe40005000000 */
[----:B------:R-:W-:-:S06]  /*0c00*/  CS2R R16, SRZ ;  /* 0x0000000000107805 */ /* 0x000fcc000001ff00 */
[----:B------:R0:W2:Y:S02]  /*0c10*/  @!P0 LDG.E.128 R16, desc[UR6][R24.64] ;  /* 0x0000000618108981 */ /* 0x0000a4000c1e1d00 */
[----:B0-----:R-:W-:Y:S02]  /*0c20*/  CS2R R24, SRZ ;  /* 0x0000000000187805 */ /* 0x001fe4000001ff00 */
[-C--:B--2---:R-:W-:Y:S02]  /*0c30*/  FSETP.NAN.AND P1, PT, R16, R16.reuse, PT ;  /* 0x000000101000720b */ /* 0x084fe40003f28000 */
[----:B------:R-:W-:-:S04]  /*0c40*/  FSETP.GEU.AND P2, PT, R20, R16, PT ;  /* 0x000000101400720b */ /* 0x000fc80003f4e000 */
[----:B------:R-:W-:-:S07]  /*0c50*/  P2R R31, PR, RZ, 0x4 ;  /* 0x00000004ff1f7803 */ /* 0x000fce0000000000 */
[----:B------:R-:W-:Y:S02]  /*0c60*/  @!P1 SEL R16, R16, R20, !P2 ;  /* 0x0000001410109207 */ /* 0x000fe40005000000 */
[-C--:B------:R-:W-:Y:S02]  /*0c70*/  FSETP.NAN.AND P1, PT, R17, R17.reuse, PT ;  /* 0x000000111100720b */ /* 0x080fe40003f28000 */
[----:B------:R-:W-:Y:S02]  /*0c80*/  FSETP.GEU.AND P2, PT, R21, R17, PT ;  /* 0x000000111500720b */ /* 0x000fe40003f4e000 */
[----:B------:R-:W-:Y:S02]  /*0c90*/  SHF.R.S32.HI R20, RZ, 0x15, R26 ;  /* 0x00000015ff147819 */ /* 0x000fe4000001141a */
[----:B------:R-:W-:Y:S02]  /*0ca0*/  P2R R32, PR, RZ, 0x4 ;  /* 0x00000004ff207803 */ /* 0x000fe40000000000 */
[----:B------:R-:W-:-:S04]  /*0cb0*/  SGXT R20, R20, 0x1 ;  /* 0x000000011414781a */ /* 0x000fc80000000200 */
[----:B------:R-:W-:Y:S02]  /*0cc0*/  LEA.HI R20, R20, R35, RZ, 0x6 ;  /* 0x0000002314147211 */ /* 0x000fe400078f30ff */
[----:B------:R-:W-:Y:S02]  /*0cd0*/  @!P1 SEL R17, R17, R21, !P2 ;  /* 0x0000001511119207 */ /* 0x000fe40005000000 */
[-C--:B------:R-:W-:Y:S02]  /*0ce0*/  FSETP.NAN.AND P1, PT, R18, R18.reuse, PT ;  /* 0x000000121200720b */ /* 0x080fe40003f28000 */
[----:B------:R-:W-:Y:S02]  /*0cf0*/  FSETP.GEU.AND P2, PT, R22, R18, PT ;  /* 0x000000121600720b */ /* 0x000fe40003f4e000 */
[----:B------:R-:W-:Y:S02]  /*0d00*/  LOP3.LUT R20, R20, 0xffffffc0, RZ, 0xc0, !PT ;  /* 0xffffffc014147812 */ /* 0x000fe400078ec0ff */
[----:B------:R-:W-:-:S03]  /*0d10*/  P2R R33, PR, RZ, 0x4 ;  /* 0x00000004ff217803 */ /* 0x000fc60000000000 */
[----:B------:R-:W-:Y:S01]  /*0d20*/  IMAD.IADD R35, R35, 0x1, -R20 ;  /* 0x0000000123237824 */ /* 0x000fe200078e0a14 */
[----:B------:R-:W-:-:S03]  /*0d30*/  CS2R R20, SRZ ;  /* 0x0000000000147805 */ /* 0x000fc6000001ff00 */
[----:B------:R-:W-:Y:S01]  /*0d40*/  @!P1 SEL R18, R18, R22, !P2 ;  /* 0x0000001612129207 */ /* 0x000fe20005000000 */
[----:B------:R-:W-:Y:S01]  /*0d50*/  IMAD.IADD R26, R35, 0x1, R28 ;  /* 0x00000001231a7824 */ /* 0x000fe200078e021c */
[-C--:B------:R-:W-:Y:S01]  /*0d60*/  FSETP.NAN.AND P1, PT, R19, R19.reuse, PT ;  /* 0x000000131300720b */ /* 0x080fe20003f28000 */
[----:B------:R-:W-:Y:S01]  /*0d70*/  IMAD.IADD R38, R35, 0x1, R27 ;  /* 0x0000000123267824 */ /* 0x000fe200078e021b */
[----:B------:R-:W-:Y:S01]  /*0d80*/  FSETP.GEU.AND P2, PT, R23, R19, PT ;  /* 0x000000131700720b */ /* 0x000fe20003f4e000 */
[C---:B------:R-:W-:Y:S01]  /*0d90*/  IMAD R36, R5.reuse, 0x7e80, R26 ;  /* 0x00007e8005247824 */ /* 0x040fe200078e021a */
[----:B------:R-:W-:Y:S01]  /*0da0*/  CS2R R26, SRZ ;  /* 0x00000000001a7805 */ /* 0x000fe2000001ff00 */
[----:B------:R-:W-:Y:S01]  /*0db0*/  IMAD R38, R5, 0x7e80, R38 ;  /* 0x00007e8005267824 */ /* 0x000fe200078e0226 */
[----:B------:R-:W-:Y:S01]  /*0dc0*/  P2R R34, PR, RZ, 0x4 ;  /* 0x00000004ff227803 */ /* 0x000fe20000000000 */
[----:B------:R-:W-:-:S04]  /*0dd0*/  IMAD.WIDE R36, R36, 0x4, R6 ;  /* 0x0000000424247825 */ /* 0x000fc800078e0206 */
[----:B------:R-:W-:Y:S02]  /*0de0*/  IMAD.WIDE R38, R38, 0x4, R6 ;  /* 0x0000000426267825 */ /* 0x000fe400078e0206 */
[----:B------:R-:W-:Y:S02]  /*0df0*/  @!P1 SEL R19, R19, R23, !P2 ;  /* 0x0000001713139207 */ /* 0x000fe40005000000 */
[----:B------:R-:W-:Y:S01]  /*0e00*/  CS2R R22, SRZ ;  /* 0x0000000000167805 */ /* 0x000fe2000001ff00 */
[----:B------:R-:W2:Y:S05]  /*0e10*/  @!P0 LDG.E.128 R24, desc[UR6][R38.64] ;  /* 0x0000000626188981 */ /* 0x000eaa000c1e1d00 */
[----:B------:R-:W2:Y:S02]  /*0e20*/  @!P0 LDG.E.128 R20, desc[UR6][R36.64] ;  /* 0x0000000624148981 */ /* 0x000ea4000c1e1d00 */
[----:B--2---:R-:W-:-:S02]  /*0e30*/  FSETP.GT.AND P2, PT, R24, R20, PT ;  /* 0x000000141800720b */ /* 0x004fc40003f44000 */
[----:B------:R-:W-:Y:S02]  /*0e40*/  FSETP.NAN.AND P1, PT, R24, R24, PT ;  /* 0x000000181800720b */ /* 0x000fe40003f28000 */
[----:B------:R-:W-:-:S09]  /*0e50*/  P2R R36, PR, RZ, 0x4 ;  /* 0x00000004ff247803 */ /* 0x000fd20000000000 */
[----:B------:R-:W-:Y:S02]  /*0e60*/  @!P2 SEL R24, R24, R20, P1 ;  /* 0x000000141818a207 */ /* 0x000fe40000800000 */
[C---:B------:R-:W-:Y:S02]  /*0e70*/  FSETP.GT.AND P2, PT, R25.reuse, R21, PT ;  /* 0x000000151900720b */ /* 0x040fe40003f44000 */
[----:B------:R-:W-:Y:S02]  /*0e80*/  FSETP.NAN.AND P1, PT, R25, R25, PT ;  /* 0x000000191900720b */ /* 0x000fe40003f28000 */
[----:B------:R-:W-:-:S09]  /*0e90*/  P2R R37, PR, RZ, 0x4 ;  /* 0x00000004ff257803 */ /* 0x000fd20000000000 */
[----:B------:R-:W-:Y:S02]  /*0ea0*/  @!P2 SEL R25, R25, R21, P1 ;  /* 0x000000151919a207 */ /* 0x000fe40000800000 */
[C---:B------:R-:W-:Y:S02]  /*0eb0*/  FSETP.GT.AND P2, PT, R26.reuse, R22, PT ;  /* 0x000000161a00720b */ /* 0x040fe40003f44000 */
[----:B------:R-:W-:Y:S02]  /*0ec0*/  FSETP.NAN.AND P1, PT, R26, R26, PT ;  /* 0x0000001a1a00720b */ /* 0x000fe40003f28000 */
[----:B------:R-:W-:-:S09]  /*0ed0*/  P2R R38, PR, RZ, 0x4 ;  /* 0x00000004ff267803 */ /* 0x000fd20000000000 */
[----:B------:R-:W-:Y:S02]  /*0ee0*/  @!P2 SEL R26, R26, R22, P1 ;  /* 0x000000161a1aa207 */ /* 0x000fe40000800000 */
[----:B------:R-:W-:Y:S01]  /*0ef0*/  FSETP.GT.AND P2, PT, R27, R23, PT ;  /* 0x000000171b00720b */ /* 0x000fe20003f44000 */
[----:B------:R-:W-:Y:S01]  /*0f00*/  IMAD.IADD R22, R35, 0x1, R41 ;  /* 0x0000000123167824 */ /* 0x000fe200078e0229 */
[----:B------:R-:W-:-:S03]  /*0f10*/  FSETP.NAN.AND P1, PT, R27, R27, PT ;  /* 0x0000001b1b00720b */ /* 0x000fc60003f28000 */
[----:B------:R-:W-:Y:S01]  /*0f20*/  IMAD R44, R5, 0x7e80, R22 ;  /* 0x00007e80052c7824 */ /* 0x000fe200078e0216 */
[----:B------:R-:W-:-:S03]  /*0f30*/  CS2R R20, SRZ ;  /* 0x0000000000147805 */ /* 0x000fc6000001ff00 */
[----:B------:R-:W-:-:S04]  /*0f40*/  IMAD.WIDE R44, R44, 0x4, R6 ;  /* 0x000000042c2c7825 */ /* 0x000fc800078e0206 */
[----:B------:R-:W-:Y:S02]  /*0f50*/  @!P2 SEL R27, R27, R23, P1 ;  /* 0x000000171b1ba207 */ /* 0x000fe40000800000 */
[----:B------:R-:W-:-:S06]  /*0f60*/  CS2R R22, SRZ ;  /* 0x0000000000167805 */ /* 0x000fcc000001ff00 */
[----:B------:R0:W2:Y:S01]  /*0f70*/  @!P0 LDG.E.128 R20, desc[UR6][R44.64] ;  /* 0x000000062c148981 */ /* 0x0000a2000c1e1d00 */
[----:B------:R-:W-:Y:S01]  /*0f80*/  P2R R39, PR, RZ, 0x4 ;  /* 0x00000004ff277803 */ /* 0x000fe20000000000 */
[----:B------:R-:W-:-:S04]  /*0f90*/  IMAD.IADD R48, R35, 0x1, R48 ;  /* 0x0000000123307824 */ /* 0x000fc800078e0230 */
[----:B0-----:R-:W-:-:S04]  /*0fa0*/  IMAD R44, R5, 0x7e80, R48 ;  /* 0x00007e80052c7824 */ /* 0x001fc800078e0230 */
[----:B------:R-:W-:Y:S01]  /*0fb0*/  IMAD.WIDE R44, R44, 0x4, R6 ;  /* 0x000000042c2c7825 */ /* 0x000fe200078e0206 */
[-C--:B--2---:R-:W-:Y:S02]  /*0fc0*/  FSETP.NAN.AND P1, PT, R23, R23.reuse, PT ;  /* 0x000000171700720b */ /* 0x084fe40003f28000 */
[----:B------:R-:W-:-:S11]  /*0fd0*/  FSETP.GEU.AND P2, PT, R27, R23, PT ;  /* 0x000000171b00720b */ /* 0x000fd60003f4e000 */
[----:B------:R-:W-:Y:S02]  /*0fe0*/  @!P1 SEL R23, R23, R27, !P2 ;  /* 0x0000001b17179207 */ /* 0x000fe40005000000 */
[-C--:B------:R-:W-:Y:S02]  /*0ff0*/  FSETP.NAN.AND P1, PT, R22, R22.reuse, PT ;  /* 0x000000161600720b */ /* 0x080fe40003f28000 */
[----:B------:R-:W-:Y:S02]  /*1000*/  P2R R41, PR, RZ, 0x4 ;  /* 0x00000004ff297803 */ /* 0x000fe40000000000 */
[----:B------:R-:W-:-:S09]  /*1010*/  FSETP.GEU.AND P2, PT, R26, R22, PT ;  /* 0x000000161a00720b */ /* 0x000fd20003f4e000 */
[----:B------:R-:W-:Y:S02]  /*1020*/  @!P1 SEL R22, R22, R26, !P2 ;  /* 0x0000001a16169207 */ /* 0x000fe40005000000 */
[-C--:B------:R-:W-:Y:S02]  /*1030*/  FSETP.NAN.AND P1, PT, R21, R21.reuse, PT ;  /* 0x000000151500720b */ /* 0x080fe40003f28000 */
[----:B------:R-:W-:Y:S02]  /*1040*/  P2R R43, PR, RZ, 0x4 ;  /* 0x00000004ff2b7803 */ /* 0x000fe40000000000 */
[----:B------:R-:W-:-:S09]  /*1050*/  FSETP.GEU.AND P2, PT, R25, R21, PT ;  /* 0x000000151900720b */ /* 0x000fd20003f4e000 */
[----:B------:R-:W-:Y:S02]  /*1060*/  @!P1 SEL R21, R21, R25, !P2 ;  /* 0x0000001915159207 */ /* 0x000fe40005000000 */
[-C--:B------:R-:W-:Y:S02]  /*1070*/  FSETP.NAN.AND P1, PT, R20, R20.reuse, PT ;  /* 0x000000141400720b */ /* 0x080fe40003f28000 */
[----:B------:R-:W-:Y:S02]  /*1080*/  P2R R46, PR, RZ, 0x4 ;  /* 0x00000004ff2e7803 */ /* 0x000fe40000000000 */
[----:B------:R-:W-:Y:S02]  /*1090*/  FSETP.GEU.AND P2, PT, R24, R20, PT ;  /* 0x000000141800720b */ /* 0x000fe40003f4e000 */
[----:B------:R-:W-:-:S07]  /*10a0*/  CS2R R26, SRZ ;  /* 0x00000000001a7805 */ /* 0x000fce000001ff00 */
[----:B------:R-:W-:Y:S02]  /*10b0*/  @!P1 SEL R20, R20, R24, !P2 ;  /* 0x0000001814149207 */ /* 0x000fe40005000000 */
        /* <DEDUP_REMOVED lines=23> */
[----:B------:R-:W2:Y:S01]  /*1230*/  @!P0 LDG.E.128 R20, desc[UR6][R44.64] ;  /* 0x000000062c148981 */ /* 0x000ea2000c1e1d00 */
[----:B------:R-:W-:Y:S02]  /*1240*/  P2R R51, PR, RZ, 0x4 ;  /* 0x00000004ff337803 */ /* 0x000fe40000000000 */
        /* <DEDUP_REMOVED lines=9> */
[----:B------:R-:W-:Y:S01]  /*12e0*/  FSETP.GEU.AND P2, PT, R25, R21, PT ;  /* 0x000000151900720b */ /* 0x000fe20003f4e000 */
[----:B------:R-:W-:-:S08]  /*12f0*/  IMAD.IADD R26, R35, 0x1, R53 ;  /* 0x00000001231a7824 */ /* 0x000fd000078e0235 */
[----:B------:R-:W-:Y:S02]  /*1300*/  @!P1 SEL R21, R21, R25, !P2 ;  /* 0x0000001915159207 */ /* 0x000fe40005000000 */
[-C--:B------:R-:W-:Y:S02]  /*1310*/  FSETP.NAN.AND P1, PT, R20, R20.reuse, PT ;  /* 0x000000141400720b */ /* 0x080fe40003f28000 */
[----:B------:R-:W-:Y:S02]  /*1320*/  P2R R55, PR, RZ, 0x4 ;  /* 0x00000004ff377803 */ /* 0x000fe40000000000 */
[----:B------:R-:W-:Y:S01]  /*1330*/  FSETP.GEU.AND P2, PT, R24, R20, PT ;  /* 0x000000141800720b */ /* 0x000fe20003f4e000 */
[----:B------:R-:W-:Y:S01]  /*1340*/  IMAD R44, R5, 0x7e80, R26 ;  /* 0x00007e80052c7824 */ /* 0x000fe200078e021a */
[----:B------:R-:W-:-:S03]  /*1350*/  CS2R R26, SRZ ;  /* 0x00000000001a7805 */ /* 0x000fc6000001ff00 */
[----:B------:R-:W-:-:S04]  /*1360*/  IMAD.WIDE R44, R44, 0x4, R6 ;  /* 0x000000042c2c7825 */ /* 0x000fc800078e0206 */
[----:B------:R-:W-:Y:S02]  /*1370*/  @!P1 SEL R20, R20, R24, !P2 ;  /* 0x0000001814149207 */ /* 0x000fe40005000000 */
[----:B------:R-:W-:-:S06]  /*1380*/  CS2R R24, SRZ ;  /* 0x0000000000187805 */ /* 0x000fcc000001ff00 */
[----:B------:R0:W2:Y:S01]  /*1390*/  @!P0 LDG.E.128 R24, desc[UR6][R44.64] ;  /* 0x000000062c188981 */ /* 0x0000a2000c1e1d00 */
[----:B------:R-:W-:Y:S01]  /*13a0*/  P2R R56, PR, RZ, 0x4 ;  /* 0x00000004ff387803 */ /* 0x000fe20000000000 */
[----:B------:R-:W-:-:S04]  /*13b0*/  IMAD.IADD R42, R35, 0x1, R42 ;  /* 0x00000001232a7824 */ /* 0x000fc800078e022a */
[----:B------:R-:W-:-:S04]  /*13c0*/  IMAD R42, R5, 0x7e80, R42 ;  /* 0x00007e80052a7824 */ /* 0x000fc800078e022a */
[----:B0-----:R-:W-:Y:S01]  /*13d0*/  IMAD.WIDE R44, R42, 0x4, R6 ;  /* 0x000000042a2c7825 */ /* 0x001fe200078e0206 */
        /* <DEDUP_REMOVED lines=41> */
[----:B0-----:R-:W-:-:S04]  /*1670*/  IMAD.IADD R44, R30, 0x1, R73 ;  /* 0x000000011e2c7824 */ /* 0x001fc800078e0249 */
[----:B------:R-:W-:-:S04]  /*1680*/  IMAD R44, R5, 0x7e80, R44 ;  /* 0x00007e80052c7824 */ /* 0x000fc800078e022c */
[----:B------:R-:W-:Y:S02]  /*1690*/  IMAD.WIDE R44, R44, 0x4, R6 ;  /* 0x000000042c2c7825 */ /* 0x000fe400078e0206 */
[----:B------:R-:W3:Y:S01]  /*16a0*/  LDL.LU.64 R6, [R1] ;  /* 0x0000000001067983 */ /* 0x000ee20000300a00 */
[-C--:B--2---:R-:W-:Y:S02]  /*16b0*/  FSETP.NAN.AND P1, PT, R24, R24.reuse, PT ;  /* 0x000000181800720b */ /* 0x084fe40003f28000 */
[----:B------:R-:W-:Y:S02]  /*16c0*/  FSETP.NAN.AND P3, PT, R25, R25, PT ;  /* 0x000000191900720b */ /* 0x000fe40003f68000 */
[----:B------:R-:W-:-:S09]  /*16d0*/  FSETP.GEU.AND P2, PT, R20, R24, PT ;  /* 0x000000181400720b */ /* 0x000fd20003f4e000 */
[----:B------:R-:W-:Y:S02]  /*16e0*/  @!P1 SEL R24, R24, R20, !P2 ;  /* 0x0000001418189207 */ /* 0x000fe40005000000 */
[----:B------:R-:W-:-:S04]  /*16f0*/  FSETP.GEU.AND P1, PT, R21, R25, PT ;  /* 0x000000191500720b */ /* 0x000fc80003f2e000 */
[----:B------:R-:W-:Y:S02]  /*1700*/  @!P3 SEL R25, R25, R21, !P1 ;  /* 0x000000151919b207 */ /* 0x000fe40004800000 */
[-C--:B------:R-:W-:Y:S02]  /*1710*/  FSETP.NAN.AND P3, PT, R26, R26.reuse, PT ;  /* 0x0000001a1a00720b */ /* 0x080fe40003f68000 */
[----:B------:R-:W-:Y:S02]  /*1720*/  FSETP.GEU.AND P4, PT, R22, R26, PT ;  /* 0x0000001a1600720b */ /* 0x000fe40003f8e000 */
[----:B------:R-:W-:-:S09]  /*1730*/  P2R R67, PR, RZ, 0x2 ;  /* 0x00000002ff437803 */ /* 0x000fd20000000000 */
[----:B------:R-:W-:Y:S02]  /*1740*/  @!P3 SEL R26, R26, R22, !P4 ;  /* 0x000000161a1ab207 */ /* 0x000fe40006000000 */
[-C--:B------:R-:W-:Y:S02]  /*1750*/  FSETP.NAN.AND P3, PT, R27, R27.reuse, PT ;  /* 0x0000001b1b00720b */ /* 0x080fe40003f68000 */
[----:B------:R-:W-:Y:S02]  /*1760*/  FSETP.GEU.AND P1, PT, R23, R27, PT ;  /* 0x0000001b1700720b */ /* 0x000fe40003f2e000 */
[----:B------:R-:W-:-:S09]  /*1770*/  CS2R R20, SRZ ;  /* 0x0000000000147805 */ /* 0x000fd2000001ff00 */
[----:B------:R-:W-:Y:S02]  /*1780*/  @!P3 SEL R27, R27, R23, !P1 ;  /* 0x000000171b1bb207 */ /* 0x000fe40004800000 */
[----:B------:R-:W-:-:S06]  /*1790*/  CS2R R22, SRZ ;  /* 0x0000000000167805 */ /* 0x000fcc000001ff00 */
[----:B------:R-:W2:Y:S01]  /*17a0*/  @!P0 LDG.E.128 R20, desc[UR6][R44.64] ;  /* 0x000000062c148981 */ /* 0x000ea2000c1e1d00 */
[----:B------:R-:W-:Y:S02]  /*17b0*/  P2R R69, PR, RZ, 0x2 ;  /* 0x00000002ff457803 */ /* 0x000fe40000000000 */
[----:B------:R-:W-:Y:S02]  /*17c0*/  P2R R40, PR, RZ, 0x4 ;  /* 0x00000004ff287803 */ /* 0x000fe40000000000 */
[----:B------:R-:W-:Y:S02]  /*17d0*/  ISETP.NE.AND P2, PT, R3, RZ, PT ;  /* 0x000000ff0300720c */ /* 0x000fe40003f45270 */
        /* <DEDUP_REMOVED lines=13> */
[----:B------:R-:W-:-:S04]  /*18b0*/  FSETP.GEU.AND P1, PT, R19, R23, PT ;  /* 0x000000171300720b */ /* 0x000fc80003f2e000 */
[----:B------:R-:W-:-:S05]  /*18c0*/  P2R R18, PR, RZ, 0x2 ;  /* 0x00000002ff127803 */ /* 0x000fca0000000000 */
[----:B------:R-:W-:Y:S02]  /*18d0*/  @!P3 SEL R23, R23, R19, !P1 ;  /* 0x000000131717b207 */ /* 0x000fe40004800000 */
[----:B------:R-:W-:-:S04]  /*18e0*/  ISETP.NE.AND P1, PT, R51, RZ, PT ;  /* 0x000000ff3300720c */ /* 0x000fc80003f25270 */
[----:B------:R-:W-:Y:S02]  /*18f0*/  P2R R19, PR, RZ, 0x2 ;  /* 0x00000002ff137803 */ /* 0x000fe40000000000 */
        /* <DEDUP_REMOVED lines=12> */
[----:B---3--:R-:W-:-:S04]  /*19c0*/  ISETP.NE.AND P1, PT, R7, RZ, PT ;  /* 0x000000ff0700720c */ /* 0x008fc80003f25270 */
[----:B------:R-:W-:Y:S02]  /*19d0*/  P2R R45, PR, RZ, 0x2 ;  /* 0x00000002ff2d7803 */ /* 0x000fe40000000000 */
[----:B------:R-:W-:Y:S02]  /*19e0*/  ISETP.NE.AND P1, PT, R6, RZ, PT ;  /* 0x000000ff0600720c */ /* 0x000fe40003f25270 */
[----:B------:R-:W0:Y:S02]  /*19f0*/  LDC.64 R6, c[0x0][0x210] ;  /* 0x00008400ff067b82 */ /* 0x000e240000000a00 */
        /* <DEDUP_REMOVED lines=13> */
[----:B------:R-:W-:Y:S01]  /*1ad0*/  ISETP.NE.AND P1, PT, R2, RZ, PT ;  /* 0x000000ff0200720c */ /* 0x000fe20003f25270 */
[----:B------:R-:W-:-:S03]  /*1ae0*/  IMAD.IADD R2, R35, 0x1, R73 ;  /* 0x0000000123027824 */ /* 0x000fc600078e0249 */
[----:B------:R-:W-:Y:S02]  /*1af0*/  P2R R47, PR, RZ, 0x2 ;  /* 0x00000002ff2f7803 */ /* 0x000fe40000000000 */
[----:B------:R-:W-:Y:S01]  /*1b00*/  ISETP.NE.AND P1, PT, R11, RZ, PT ;  /* 0x000000ff0b00720c */ /* 0x000fe20003f25270 */
[----:B------:R-:W-:-:S03]  /*1b10*/  IMAD R2, R5, 0x7e80, R2 ;  /* 0x00007e8005027824 */ /* 0x000fc600078e0202 */
[----:B------:R-:W-:Y:S02]  /*1b20*/  P2R R11, PR, RZ, 0x2 ;  /* 0x00000002ff0b7803 */ /* 0x000fe40000000000 */
[----:B------:R-:W-:Y:S01]  /*1b30*/  ISETP.NE.AND P1, PT, R0, RZ, PT ;  /* 0x000000ff0000720c */ /* 0x000fe20003f25270 */
[----:B0-----:R-:W-:Y:S01]  /*1b40*/  IMAD.WIDE R2, R2, 0x4, R6 ;  /* 0x0000000402027825 */ /* 0x001fe200078e0206 */
[----:B------:R-:W-:Y:S02]  /*1b50*/  CS2R R6, SRZ ;  /* 0x0000000000067805 */ /* 0x000fe4000001ff00 */
[----:B------:R-:W-:Y:S02]  /*1b60*/  P2R R0, PR, RZ, 0x2 ;  /* 0x00000002ff007803 */ /* 0x000fe40000000000 */
[----:B------:R-:W-:Y:S02]  /*1b70*/  ISETP.NE.AND P1, PT, R4, RZ, PT ;  /* 0x000000ff0400720c */ /* 0x000fe40003f25270 */
[----:B------:R-:W-:-:S06]  /*1b80*/  CS2R R4, SRZ ;  /* 0x0000000000047805 */ /* 0x000fcc000001ff00 */
[----:B------:R0:W2:Y:S01]  /*1b90*/  @!P0 LDG.E.128 R4, desc[UR6][R2.64] ;  /* 0x0000000602048981 */ /* 0x0000a2000c1e1d00 */
[----:B------:R-:W-:Y:S02]  /*1ba0*/  P2R R68, PR, RZ, 0x10 ;  /* 0x00000010ff447803 */ /* 0x000fe40000000000 */
[----:B------:R-:W-:Y:S02]  /*1bb0*/  P2R R51, PR, RZ, 0x2 ;  /* 0x00000002ff337803 */ /* 0x000fe40000000000 */
[----:B0-----:R-:W-:Y:S02]  /*1bc0*/  P2R R2, PR, RZ, 0x1 ;  /* 0x00000001ff027803 */ /* 0x001fe40000000000 */
[----:B------:R-:W-:Y:S02]  /*1bd0*/  ISETP.NE.AND P0, PT, R50, RZ, PT ;  /* 0x000000ff3200720c */ /* 0x000fe40003f05270 */
[----:B--2---:R-:W-:Y:S02]  /*1be0*/  FSETP.NAN.AND P4, PT, R7, R7, PT ;  /* 0x000000070700720b */ /* 0x004fe40003f88000 */
[----:B------:R-:W-:-:S02]  /*1bf0*/  FSETP.NAN.AND P5, PT, R6, R6, PT ;  /* 0x000000060600720b */ /* 0x000fc40003fa8000 */
[----:B------:R-:W-:Y:S02]  /*1c00*/  FSETP.GEU.AND P3, PT, R27, R7, PT ;  /* 0x000000071b00720b */ /* 0x000fe40003f6e000 */
[----:B------:R-:W-:Y:S02]  /*1c10*/  FSETP.NAN.AND P6, PT, R5, R5, PT ;  /* 0x000000050500720b */ /* 0x000fe40003fc8000 */
[----:B------:R-:W-:-:S05]  /*1c20*/  FSETP.NAN.AND P1, PT, R4, R4, PT ;  /* 0x000000040400720b */ /* 0x000fca0003f28000 */
[----:B------:R-:W-:Y:S02]  /*1c30*/  @!P4 SEL R7, R7, R27, !P3 ;  /* 0x0000001b0707c207 */ /* 0x000fe40005800000 */
[----:B------:R-:W-:-:S04]  /*1c40*/  FSETP.GEU.AND P4, PT, R26, R6, PT ;  /* 0x000000061a00720b */ /* 0x000fc80003f8e000 */
[----:B------:R-:W-:Y:S02]  /*1c50*/  @!P5 SEL R6, R6, R26, !P4 ;  /* 0x0000001a0606d207 */ /* 0x000fe40006000000 */
[----:B------:R-:W-:-:S04]  /*1c60*/  FSETP.GEU.AND P5, PT, R25, R5, PT ;  /* 0x000000051900720b */ /* 0x000fc80003fae000 */
[----:B------:R-:W-:Y:S02]  /*1c70*/  @!P6 SEL R5, R5, R25, !P5 ;  /* 0x000000190505e207 */ /* 0x000fe40006800000 */
[----:B------:R-:W-:-:S04]  /*1c80*/  FSETP.GEU.AND P6, PT, R24, R4, PT ;  /* 0x000000041800720b */ /* 0x000fc80003fce000 */
[----:B------:R-:W-:Y:S02]  /*1c90*/  @!P1 SEL R4, R4, R24, !P6 ;  /* 0x0000001804049207 */ /* 0x000fe40007000000 */
[----:B------:R-:W-:-:S04]  /*1ca0*/  ISETP.NE.AND P1, PT, R51, RZ, PT ;  /* 0x000000ff3300720c */ /* 0x000fc80003f25270 */
[----:B------:R-:W-:Y:S02]  /*1cb0*/  SEL R3, RZ, 0x1, !P1 ;  /* 0x00000001ff037807 */ /* 0x000fe40004800000 */
        /* <DEDUP_REMOVED lines=15> */
[----:B------:R-:W-:Y:S02]  /*1db0*/  SEL R3, R3, 0x2, P1 ;  /* 0x0000000203037807 */ /* 0x000fe40000800000 */
[----:B------:R-:W-:-:S04]  /*1dc0*/  ISETP.NE.AND P1, PT, R8, RZ, PT ;  /* 0x000000ff0800720c */ /* 0x000fc80003f25270 */
[----:B------:R-:W-:Y:S02]  /*1dd0*/  SEL R12, R0, 0x2, P1 ;  /* 0x00000002000c7807 */ /* 0x000fe40000800000 */
[----:B------:R-:W-:-:S04]  /*1de0*/  ISETP.NE.AND P1, PT, R46, RZ, PT ;  /* 0x000000ff2e00720c */ /* 0x000fc80003f25270 */
[----:B------:R-:W-:Y:S02]  /*1df0*/  SEL R11, R11, 0x2, P1 ;  /* 0x000000020b0b7807 */ /* 0x000fe40000800000 */
[----:B------:R-:W-:-:S04]  /*1e00*/  ISETP.NE.AND P1, PT, R45, RZ, PT ;  /* 0x000000ff2d00720c */ /* 0x000fc80003f25270 */
[----:B------:R-:W-:Y:S02]  /*1e10*/  SEL R0, R24, 0x2, P1 ;  /* 0x0000000218007807 */ /* 0x000fe40000800000 */
[----:B------:R-:W-:Y:S02]  /*1e20*/  ISETP.NE.AND P1, PT, R41, RZ, PT ;  /* 0x000000ff2900720c */ /* 0x000fe40003f25270 */
[----:B------:R-:W-:Y:S02]  /*1e30*/  P2R R26, PR, RZ, 0x10 ;  /* 0x00000010ff1a7803 */ /* 0x000fe40000000000 */
[----:B------:R-:W-:Y:S02]  /*1e40*/  ISETP.NE.AND P4, PT, R48, RZ, PT ;  /* 0x000000ff3000720c */ /* 0x000fe40003f85270 */
[----:B------:R-:W-:Y:S02]  /*1e50*/  SEL R35, R35, 0x2, P1 ;  /* 0x0000000223237807 */ /* 0x000fe40000800000 */
[----:B------:R-:W-:-:S02]  /*1e60*/  P2R R48, PR, RZ, 0x40 ;  /* 0x00000040ff307803 */ /* 0x000fc40000000000 */
[----:B------:R-:W-:Y:S02]  /*1e70*/  ISETP.NE.AND P1, PT, R43, RZ, PT ;  /* 0x000000ff2b00720c */ /* 0x000fe40003f25270 */
[----:B------:R-:W-:Y:S02]  /*1e80*/  ISETP.NE.AND P6, PT, R76, RZ, PT ;  /* 0x000000ff4c00720c */ /* 0x000fe40003fc5270 */
[----:B------:R-:W-:Y:S02]  /*1e90*/  SEL R38, R38, 0x2, P1 ;  /* 0x0000000226267807 */ /* 0x000fe40000800000 */
[----:B------:R-:W-:Y:S02]  /*1ea0*/  ISETP.NE.AND P1, PT, R44, RZ, PT ;  /* 0x000000ff2c00720c */ /* 0x000fe40003f25270 */
[----:B------:R-:W-:Y:S02]  /*1eb0*/  SEL R12, R12, 0x3, P6 ;  /* 0x000000030c0c7807 */ /* 0x000fe40003000000 */
[----:B------:R-:W-:-:S02]  /*1ec0*/  ISETP.NE.AND P6, PT, R32, RZ, PT ;  /* 0x000000ff2000720c */ /* 0x000fc40003fc5270 */
[----:B------:R-:W-:Y:S02]  /*1ed0*/  SEL R37, R37, 0x2, P1 ;  /* 0x0000000225257807 */ /* 0x000fe40000800000 */
[----:B------:R-:W-:Y:S02]  /*1ee0*/  ISETP.NE.AND P1, PT, R30, RZ, PT ;  /* 0x000000ff1e00720c */ /* 0x000fe40003f25270 */
[----:B------:R-:W-:Y:S02]  /*1ef0*/  P2R R24, PR, RZ, 0x40 ;  /* 0x00000040ff187803 */ /* 0x000fe40000000000 */
[----:B------:R-:W-:Y:S02]  /*1f00*/  ISETP.NE.AND P6, PT, R31, RZ, PT ;  /* 0x000000ff1f00720c */ /* 0x000fe40003fc5270 */
[----:B------:R-:W-:Y:S02]  /*1f10*/  SEL R8, R36, 0x2, P1 ;  /* 0x0000000224087807 */ /* 0x000fe40000800000 */
[----:B------:R-:W-:-:S02]  /*1f20*/  ISETP.NE.AND P1, PT, R10, RZ, PT ;  /* 0x000000ff0a00720c */ /* 0x000fc40003f25270 */
[----:B------:R-:W-:Y:S02]  /*1f30*/  P2R R30, PR, RZ, 0x40 ;  /* 0x00000040ff1e7803 */ /* 0x000fe40000000000 */
[----:B------:R-:W-:Y:S02]  /*1f40*/  ISETP.NE.AND P6, PT, R65, RZ, PT ;  /* 0x000000ff4100720c */ /* 0x000fe40003fc5270 */
[----:B------:R-:W-:Y:S02]  /*1f50*/  SEL R0, R0, 0x3, P1 ;  /* 0x0000000300007807 */ /* 0x000fe40000800000 */
[----:B------:R-:W-:Y:S02]  /*1f60*/  ISETP.NE.AND P1, PT, R9, RZ, PT ;  /* 0x000000ff0900720c */ /* 0x000fe40003f25270 */
[----:B------:R-:W-:Y:S02]  /*1f70*/  P2R R31, PR, RZ, 0x40 ;  /* 0x00000040ff1f7803 */ /* 0x000fe40000000000 */
[----:B------:R-:W-:-:S02]  /*1f80*/  ISETP.NE.AND P6, PT, R64, RZ, PT ;  /* 0x000000ff4000720c */ /* 0x000fc40003fc5270 */
[----:B------:R-:W-:Y:S02]  /*1f90*/  SEL R9, R11, 0x3, P1 ;  /* 0x000000030b097807 */ /* 0x000fe40000800000 */
[----:B------:R-:W-:Y:S02]  /*1fa0*/  ISETP.NE.AND P1, PT, R19, RZ, PT ;  /* 0x000000ff1300720c */ /* 0x000fe40003f25270 */
[----:B------:R-:W-:Y:S02]  /*1fb0*/  P2R R32, PR, RZ, 0x40 ;  /* 0x00000040ff207803 */ /* 0x000fe40000000000 */
[----:B------:R-:W-:Y:S02]  /*1fc0*/  ISETP.NE.AND P6, PT, R63, RZ, PT ;  /* 0x000000ff3f00720c */ /* 0x000fe40003fc5270 */
[----:B------:R-:W-:Y:S02]  /*1fd0*/  SEL R19, R35, 0x3, P1 ;  /* 0x0000000323137807 */ /* 0x000fe40000800000 */
[----:B------:R-:W-:-:S02]  /*1fe0*/  P2R R35, PR, RZ, 0x40 ;  /* 0x00000040ff237803 */ /* 0x000fc40000000000 */
[----:B------:R-:W-:-:S04]  /*1ff0*/  ISETP.NE.AND P6, PT, R42, RZ, PT ;  /* 0x000000ff2a00720c */ /* 0x000fc80003fc5270 */
[----:B------:R-:W-:Y:S02]  /*2000*/  P2R R36, PR, RZ, 0x40 ;  /* 0x00000040ff247803 */ /* 0x000fe40000000000 */
[----:B------:R-:W-:-:S04]  /*2010*/  ISETP.NE.AND P6, PT, R15, RZ, PT ;  /* 0x000000ff0f00720c */ /* 0x000fc80003fc5270 */
[----:B------:R-:W-:Y:S02]  /*2020*/  P2R R15, PR, RZ, 0x40 ;  /* 0x00000040ff0f7803 */ /* 0x000fe40000000000 */
[----:B------:R-:W-:-:S04]  /*2030*/  ISETP.NE.AND P6, PT, R14, RZ, PT ;  /* 0x000000ff0e00720c */ /* 0x000fc80003fc5270 */
[----:B------:R-:W-:Y:S02]  /*2040*/  P2R R14, PR, RZ, 0x40 ;  /* 0x00000040ff0e7803 */ /* 0x000fe40000000000 */
[----:B------:R-:W-:Y:S02]  /*2050*/  ISETP.NE.AND P6, PT, R13, RZ, PT ;  /* 0x000000ff0d00720c */ /* 0x000fe40003fc5270 */
[----:B------:R-:W-:Y:S02]  /*2060*/  P2R R27, PR, RZ, 0x8 ;  /* 0x00000008ff1b7803 */ /* 0x000fe40000000000 */
[----:B------:R-:W-:Y:S02]  /*2070*/  ISETP.NE.AND P3, PT, R49, RZ, PT ;  /* 0x000000ff3100720c */ /* 0x000fe40003f65270 */
[----:B------:R-:W-:Y:S02]  /*2080*/  P2R R13, PR, RZ, 0x40 ;  /* 0x00000040ff0d7803 */ /* 0x000fe40000000000 */
[----:B------:R-:W-:-:S02]  /*2090*/  ISETP.NE.AND P6, PT, R60, RZ, PT ;  /* 0x000000ff3c00720c */ /* 0x000fc40003fc5270 */
[----:B------:R-:W-:Y:S02]  /*20a0*/  SEL R10, R37, 0x3, P3 ;  /* 0x00000003250a7807 */ /* 0x000fe40001800000 */
[----:B------:R-:W-:Y:S02]  /*20b0*/  P2R R37, PR, RZ, 0x40 ;  /* 0x00000040ff257803 */ /* 0x000fe40000000000 */
[----:B------:R-:W-:Y:S02]  /*20c0*/  ISETP.NE.AND P6, PT, R59, RZ, PT ;  /* 0x000000ff3b00720c */ /* 0x000fe40003fc5270 */
[----:B------:R-:W-:Y:S02]  /*20d0*/  SEL R11, R38, 0x3, P0 ;  /* 0x00000003260b7807 */ /* 0x000fe40000000000 */
        /* <DEDUP_REMOVED lines=20> */
[----:B------:R-:W-:Y:S02]  /*2220*/  SEL R11, R11, 0x4, P6 ;  /* 0x000000040b0b7807 */ /* 0x000fe40003000000 */
[----:B------:R-:W-:Y:S02]  /*2230*/  ISETP.NE.AND P6, PT, R39, RZ, PT ;  /* 0x000000ff2700720c */ /* 0x000fe40003fc5270 */
[----:B------:R-:W-:Y:S02]  /*2240*/  SEL R8, R8, 0x3, P4 ;  /* 0x0000000308087807 */ /* 0x000fe40002000000 */
[----:B------:R-:W-:Y:S02]  /*2250*/  SEL R10, R10, 0x4, P6 ;  /* 0x000000040a0a7807 */ /* 0x000fe40003000000 */
[----:B------:R-:W-:Y:S02]  /*2260*/  ISETP.NE.AND P6, PT, R41, RZ, PT ;  /* 0x000000ff2900720c */ /* 0x000fe40003fc5270 */
[----:B------:R-:W-:-:S02]  /*2270*/  ISETP.NE.AND P3, PT, R71, RZ, PT ;  /* 0x000000ff4700720c */ /* 0x000fc40003f65270 */
[----:B------:R-:W-:Y:S02]  /*2280*/  SEL R8, R8, 0x4, P6 ;  /* 0x0000000408087807 */ /* 0x000fe40003000000 */
[----:B------:R-:W-:Y:S02]  /*2290*/  P2R R25, PR, RZ, 0x20 ;  /* 0x00000020ff197803 */ /* 0x000fe40000000000 */
[----:B------:R-:W-:Y:S02]  /*22a0*/  SEL R0, R0, 0x4, P3 ;  /* 0x0000000400007807 */ /* 0x000fe40001800000 */
[----:B------:R-:W-:Y:S02]  /*22b0*/  ISETP.NE.AND P6, PT, R42, RZ, PT ;  /* 0x000000ff2a00720c */ /* 0x000fe40003fc5270 */
[----:B------:R-:W-:Y:S02]  /*22c0*/  ISETP.NE.AND P5, PT, R75, RZ, PT ;  /* 0x000000ff4b00720c */ /* 0x000fe40003fa5270 */
[----:B------:R-:W-:-:S02]  /*22d0*/  ISETP.NE.AND P4, PT, R72, RZ, PT ;  /* 0x000000ff4800720c */ /* 0x000fc40003f85270 */
[----:B------:R-:W-:Y:S02]  /*22e0*/  SEL R0, R0, 0x5, P6 ;  /* 0x0000000500007807 */ /* 0x000fe40003000000 */
[----:B------:R-:W-:Y:S02]  /*22f0*/  SEL R3, R3, 0x3, P5 ;  /* 0x0000000303037807 */ /* 0x000fe40002800000 */
[----:B------:R-:W-:Y:S02]  /*2300*/  SEL R9, R9, 0x4, P4 ;  /* 0x0000000409097807 */ /* 0x000fe40002000000 */
[----:B------:R-:W-:Y:S02]  /*2310*/  ISETP.NE.AND P6, PT, R43, RZ, PT ;  /* 0x000000ff2b00720c */ /* 0x000fe40003fc5270 */
[----:B------:R-:W-:Y:S02]  /*2320*/  ISETP.NE.AND P5, PT, R74, RZ, PT ;  /* 0x000000ff4a00720c */ /* 0x000fe40003fa5270 */
[----:B------:R-:W-:-:S02]  /*2330*/  SEL R9, R9, 0x5, P6 ;  /* 0x0000000509097807 */ /* 0x000fc40003000000 */
[----:B------:R-:W-:Y:S02]  /*2340*/  SEL R12, R12, 0x4, P5 ;  /* 0x000000040c0c7807 */ /* 0x000fe40002800000 */
[----:B------:R-:W-:Y:S02]  /*2350*/  ISETP.NE.AND P6, PT, R44, RZ, PT ;  /* 0x000000ff2c00720c */ /* 0x000fe40003fc5270 */
[----:B------:R-:W-:Y:S02]  /*2360*/  SEL R3, R3, 0x4, P2 ;  /* 0x0000000403037807 */ /* 0x000fe40001000000 */
[----:B------:R-:W-:Y:S02]  /*2370*/  SEL R12, R12, 0x5, P6 ;  /* 0x000000050c0c7807 */ /* 0x000fe40003000000 */
[----:B------:R-:W-:-:S04]  /*2380*/  ISETP.NE.AND P6, PT, R45, RZ, PT ;  /* 0x000000ff2d00720c */ /* 0x000fc80003fc5270 */
[----:B------:R-:W-:Y:S02]  /*2390*/  SEL R3, R3, 0x5, P6 ;  /* 0x0000000503037807 */ /* 0x000fe40003000000 */
[----:B------:R-:W-:-:S04]  /*23a0*/  ISETP.NE.AND P6, PT, R46, RZ, PT ;  /* 0x000000ff2e00720c */ /* 0x000fc80003fc5270 */
[----:B------:R-:W-:Y:S02]  /*23b0*/  SEL R8, R8, 0x5, P6 ;  /* 0x0000000508087807 */ /* 0x000fe40003000000 */
[----:B------:R-:W-:Y:S02]  /*23c0*/  ISETP.NE.AND P6, PT, R47, RZ, PT ;  /* 0x000000ff2f00720c */ /* 0x000fe40003fc5270 */
[----:B------:R-:W-:Y:S02]  /*23d0*/  ISETP.NE.AND P0, PT, R52, RZ, PT ;  /* 0x000000ff3400720c */ /* 0x000fe40003f05270 */
[----:B------:R-:W-:Y:S02]  /*23e0*/  SEL R10, R10, 0x5, P6 ;  /* 0x000000050a0a7807 */ /* 0x000fe40003000000 */
[----:B------:R-:W-:Y:S02]  /*23f0*/  ISETP.NE.AND P6, PT, R49, RZ, PT ;  /* 0x000000ff3100720c */ /* 0x000fe40003fc5270 */
[----:B------:R-:W-:-:S02]  /*2400*/  SEL R19, R19, 0x4, P0 ;  /* 0x0000000413137807 */ /* 0x000fc40000000000 */
[----:B------:R-:W-:Y:S02]  /*2410*/  SEL R11, R11, 0x5, P6 ;  /* 0x000000050b0b7807 */ /* 0x000fe40003000000 */
        /* <DEDUP_REMOVED lines=23> */
[----:B------:R-:W-:Y:S02]  /*2590*/  ISETP.NE.AND P5, PT, R25, RZ, PT ;  /* 0x000000ff1900720c */ /* 0x000fe40003fa5270 */
[----:B------:R-:W-:Y:S02]  /*25a0*/  SEL R25, R0, 0x8, P3 ;  /* 0x0000000800197807 */ /* 0x000fe40001800000 */
[----:B------:R-:W0:Y:S01]  /*25b0*/  S2R R0, SR_TID.X ;  /* 0x0000000000007919 */ /* 0x000e220000002100 */
[----:B------:R-:W1:Y:S01]  /*25c0*/  S2UR UR5, SR_CgaCtaId ;  /* 0x00000000000579c3 */ /* 0x000e620000008800 */
[----:B------:R-:W-:Y:S02]  /*25d0*/  ISETP.NE.AND P2, PT, R34, RZ, PT ;  /* 0x000000ff2200720c */ /* 0x000fe40003f45270 */
[----:B------:R-:W-:Y:S02]  /*25e0*/  ISETP.NE.AND P6, PT, R24, RZ, PT ;  /* 0x000000ff1800720c */ /* 0x000fe40003fc5270 */
[----:B------:R-:W-:Y:S01]  /*25f0*/  SEL R19, R3, 0x7, P2 ;  /* 0x0000000703137807 */ /* 0x000fe20001000000 */
[----:B------:R-:W2:Y:S01]  /*2600*/  S2R R73, SR_TID.X ;  /* 0x0000000000497919 */ /* 0x000ea20000002100 */
[----:B------:R-:W-:-:S02]  /*2610*/  ISETP.NE.AND P2, PT, R40, RZ, PT ;  /* 0x000000ff2800720c */ /* 0x000fc40003f45270 */
[----:B------:R-:W-:Y:S02]  /*2620*/  ISETP.NE.AND P0, PT, R16, RZ, PT ;  /* 0x000000ff1000720c */ /* 0x000fe40003f05270 */
[----:B------:R-:W-:Y:S02]  /*2630*/  SEL R9, R9, 0x7, P6 ;  /* 0x0000000709097807 */ /* 0x000fe40003000000 */
[----:B------:R-:W-:Y:S02]  /*2640*/  SEL R24, R8, 0x7, P2 ;  /* 0x0000000708187807 */ /* 0x000fe40001000000 */
[----:B------:R-:W-:Y:S02]  /*2650*/  ISETP.NE.AND P2, PT, R18, RZ, PT ;  /* 0x000000ff1200720c */ /* 0x000fe40003f45270 */
[----:B------:R-:W-:Y:S02]  /*2660*/  SEL R18, R9, 0x8, P0 ;  /* 0x0000000809127807 */ /* 0x000fe40000000000 */
[----:B------:R-:W-:Y:S01]  /*2670*/  ISETP.NE.AND P0, PT, R2, RZ, PT ;  /* 0x000000ff0200720c */ /* 0x000fe20003f05270 */
[----:B------:R-:W-:Y:S01]  /*2680*/  UMOV UR4, 0x400 ;  /* 0x0000040000047882 */ /* 0x000fe20000000000 */
[----:B------:R-:W-:Y:S01]  /*2690*/  ISETP.NE.AND P4, PT, R69, RZ, PT ;  /* 0x000000ff4500720c */ /* 0x000fe20003f85270 */
[----:B-1----:R-:W-:Y:S01]  /*26a0*/  UPRMT UR4, UR5, 0x654, UR4 ;  /* 0x0000065405047896 */ /* 0x002fe20008000004 */
[----:B0-----:R-:W-:-:S02]  /*26b0*/  IMAD.SHL.U32 R2, R0, 0x8, RZ ;  /* 0x0000000800027824 */ /* 0x001fc400078e00ff */
[----:B------:R-:W-:-:S03]  /*26c0*/  SEL R31, R13, 0x7, P4 ;  /* 0x000000070d1f7807 */ /* 0x000fc60002000000 */
[----:B------:R-:W-:Y:S02]  /*26d0*/  LOP3.LUT R2, R2, 0x3f8, RZ, 0xc0, !PT ;  /* 0x000003f802027812 */ /* 0x000fe400078ec0ff */
[----:B------:R-:W-:Y:S02]  /*26e0*/  ISETP.NE.AND P4, PT, R26, RZ, PT ;  /* 0x000000ff1a00720c */ /* 0x000fe40003f85270 */
[----:B------:R-:W-:Y:S01]  /*26f0*/  LEA R26, R2, UR4, 0x2 ;  /* 0x00000004021a7c11 */ /* 0x000fe2000f8e10ff */
[----:B--2---:R-:W-:Y:S01]  /*2700*/  IMAD.SHL.U32 R0, R73, 0x4, RZ ;  /* 0x0000000449007824 */ /* 0x004fe200078e00ff */
[----:B------:R-:W-:Y:S01]  /*2710*/  ISETP.NE.AND P1, PT, R33, RZ, PT ;  /* 0x000000ff2100720c */ /* 0x000fe20003f25270 */
[----:B------:R-:W0:Y:S02]  /*2720*/  LDC.64 R2, c[0x0][0x218] ;  /* 0x00008600ff027b82 */ /* 0x000e240000000a00 */
[----:B------:R-:W-:Y:S04]  /*2730*/  STS.128 [R26], R20 ;  /* 0x000000141a007388 */ /* 0x000fe80000000c00 */
[----:B------:R1:W-:Y:S01]  /*2740*/  STS.128 [R26+0x10], R4 ;  /* 0x000010041a007388 */ /* 0x0003e20000000c00 */
[----:B------:R-:W-:Y:S01]  /*2750*/  LOP3.LUT R0, R0, 0x1fc, RZ, 0xc0, !PT ;  /* 0x000001fc00007812 */ /* 0x000fe200078ec0ff */
[----:B------:R-:W-:Y:S01]  /*2760*/  BAR.SYNC.DEFER_BLOCKING 0x0 ;  /* 0x0000000000007b1d */ /* 0x000fe20000010000 */
[----:B------:R-:W-:-:S02]  /*2770*/  ISETP.NE.AND P3, PT, R27, RZ, PT ;  /* 0x000000ff1b00720c */ /* 0x000fc40003f65270 */
[----:B------:R-:W-:Y:S02]  /*2780*/  SEL R16, R12, 0x7, P1 ;  /* 0x000000070c107807 */ /* 0x000fe40000800000 */
[----:B------:R-:W-:Y:S01]  /*2790*/  LEA R27, R0, UR4, 0x2 ;  /* 0x00000004001b7c11 */ /* 0x000fe2000f8e10ff */
[----:B------:R-:W-:Y:S01]  /*27a0*/  ULDC.64 UR4, c[0x0][0x218] ;  /* 0x0000860000047ab9 */ /* 0x000fe20000000a00 */
[----:B------:R-:W-:-:S04]  /*27b0*/  ISETP.NE.AND P1, PT, R67, RZ, PT ;  /* 0x000000ff4300720c */ /* 0x000fc80003f25270 */
[----:B------:R-:W-:Y:S01]  /*27c0*/  SEL R28, R10, 0x7, P1 ;  /* 0x000000070a1c7807 */ /* 0x000fe20000800000 */
[----:B------:R-:W2:Y:S04]  /*27d0*/  LDS.128 R12, [R27] ;  /* 0x000000001b0c7984 */ /* 0x000ea80000000c00 */
[----:B------:R-:W3:Y:S01]  /*27e0*/  LDS.128 R8, [R27+0x800] ;  /* 0x000800001b087984 */ /* 0x000ee20000000c00 */
[----:B------:R-:W-:Y:S02]  /*27f0*/  ISETP.NE.AND P1, PT, R17, RZ, PT ;  /* 0x000000ff1100720c */ /* 0x000fe40003f25270 */
[----:B------:R-:W-:Y:S02]  /*2800*/  LOP3.LUT R17, R77, R0, RZ, 0xfc, !PT ;  /* 0x000000004d117212 */ /* 0x000fe400078efcff */
[----:B------:R-:W-:-:S02]  /*2810*/  LOP3.LUT R0, R77, 0x200, R0, 0xfe, !PT ;  /* 0x000002004d007812 */ /* 0x000fc400078efe00 */
[----:B------:R-:W-:Y:S02]  /*2820*/  SEL R16, R16, 0x8, P1 ;  /* 0x0000000810107807 */ /* 0x000fe40000800000 */
[----:B------:R-:W-:Y:S02]  /*2830*/  ISETP.GE.AND P1, PT, R17, 0x3e0400, PT ;  /* 0x003e04001100780c */ /* 0x000fe40003f26270 */
[----:B------:R-:W-:Y:S02]  /*2840*/  SEL R31, R31, 0x8, P3 ;  /* 0x000000081f1f7807 */ /* 0x000fe40001800000 */
[----:B------:R-:W-:Y:S02]  /*2850*/  ISETP.GE.AND P3, PT, R0, 0x3e0400, PT ;  /* 0x003e04000000780c */ /* 0x000fe40003f66270 */
[----:B------:R-:W-:Y:S02]  /*2860*/  SEL R19, R19, 0x8, P2 ;  /* 0x0000000813137807 */ /* 0x000fe40001000000 */
[----:B------:R-:W-:-:S02]  /*2870*/  SHF.R.S32.HI R32, RZ, 0x1f, R77 ;  /* 0x0000001fff207819 */ /* 0x000fc4000001144d */
[C---:B-1----:R-:W-:Y:S02]  /*2880*/  LEA R4, P2, R17.reuse, UR4, 0x2 ;  /* 0x0000000411047c11 */ /* 0x042fe4000f8410ff */
[----:B------:R-:W-:Y:S01]  /*2890*/  ISETP.NE.AND P6, PT, R48, RZ, PT ;  /* 0x000000ff3000720c */ /* 0x000fe20003fc5270 */
[C---:B0-----:R-:W-:Y:S01]  /*28a0*/  IMAD.WIDE R2, R17.reuse, 0x4, R2 ;  /* 0x0000000411027825 */ /* 0x041fe200078e0202 */
[----:B------:R-:W-:Y:S01]  /*28b0*/  LEA.HI.X R5, R17, UR5, R32, 0x2, P2 ;  /* 0x0000000511057c11 */ /* 0x000fe200090f1420 */
[----:B------:R-:W-:Y:S01]  /*28c0*/  ULDC.64 UR4, c[0x0][0x220] ;  /* 0x0000880000047ab9 */ /* 0x000fe20000000a00 */
[----:B------:R-:W-:Y:S02]  /*28d0*/  SEL R30, R30, 0x8, P4 ;  /* 0x000000081e1e7807 */ /* 0x000fe40002000000 */
[----:B------:R-:W-:Y:S02]  /*28e0*/  SEL R28, R28, 0x8, P5 ;  /* 0x000000081c1c7807 */ /* 0x000fe40002800000 */
[----:B------:R-:W-:-:S02]  /*28f0*/  SEL R7, R24, 0x8, P6 ;  /* 0x0000000818077807 */ /* 0x000fc40003000000 */
[----:B------:R-:W-:Y:S02]  /*2900*/  IADD3 R6, P2, R29, UR4, RZ ;  /* 0x000000041d067c10 */ /* 0x000fe4000ff5e0ff */
[----:B------:R-:W-:Y:S02]  /*2910*/  PRMT R25, R25, 0x3340, R18 ;  /* 0x0000334019197816 */ /* 0x000fe40000000012 */
[----:B------:R-:W-:Y:S01]  /*2920*/  PRMT R16, R16, 0x3340, R19 ;  /* 0x0000334010107816 */ /* 0x000fe20000000013 */
[----:B--2---:R0:W-:Y:S01]  /*2930*/  @!P1 STG.E.128 desc[UR6][R2.64], R12 ;  /* 0x0000000c02009986 */ /* 0x0041e2000c101d06 */
[----:B------:R-:W-:Y:S02]  /*2940*/  PRMT R30, R30, 0x3340, R31 ;  /* 0x000033401e1e7816 */ /* 0x000fe4000000001f */
[----:B------:R-:W-:Y:S01]  /*2950*/  PRMT R17, R7, 0x3340, R28 ;  /* 0x0000334007117816 */ /* 0x000fe2000000001c */
[----:B---3--:R0:W-:Y:S01]  /*2960*/  @!P3 STG.E.128 desc[UR6][R4.64+0x800], R8 ;  /* 0x000800080400b986 */ /* 0x0081e2000c101d06 */
[----:B------:R-:W-:-:S02]  /*2970*/  LEA.HI.X.SX32 R7, R29, UR5, 0x1, P2 ;  /* 0x000000051d077c11 */ /* 0x000fc400090f0eff */
[----:B------:R-:W-:Y:S02]  /*2980*/  PRMT R16, R25, 0x5410, R16 ;  /* 0x0000541019107816 */ /* 0x000fe40000000010 */
[----:B------:R-:W-:Y:S01]  /*2990*/  PRMT R17, R17, 0x5410, R30 ;  /* 0x0000541011117816 */ /* 0x000fe2000000001e */
[----:B0-----:R-:W-:Y:S06]  /*29a0*/  @P0 EXIT ;  /* 0x000000000000094d */ /* 0x001fec0003800000 */
[----:B------:R-:W-:Y:S01]  /*29b0*/  STG.E.64 desc[UR6][R6.64], R16 ;  /* 0x0000001006007986 */ /* 0x000fe2000c101b06 */
[----:B------:R-:W-:Y:S05]  /*29c0*/  EXIT ;  /* 0x000000000000794d */ /* 0x000fea0003800000 */
.L_x_0:
[----:B------:R-:W-:-:S00]  /*29d0*/  BRA `(.L_x_0) ;  /* 0xfffffffc00fc7947 */ /* 0x000fc0000383ffff */
[----:B------:R-:W-:-:S00]  /*29e0*/  NOP ;  /* 0x0000000000007918 */ /* 0x000fc00000000000 */
        /* <DEDUP_REMOVED lines=9> */
.L_x_1:


//--------------------- .nv.shared.triton_poi_fused_max_pool2d_with_indices_21 --------------------------
	.section	.nv.shared.triton_poi_fused_max_pool2d_with_indices_21,"aw",@nobits
	.sectionflags	@""
	.align	16
	.zero		1024


//--------------------- .nv.constant0.triton_poi_fused_max_pool2d_with_indices_21 --------------------------
	.section	.nv.constant0.triton_poi_fused_max_pool2d_with_indices_21,"a",@progbits
	.sectionflags	@""
	.align	4
.nv.constant0.triton_poi_fused_max_pool2d_with_indices_21:
	.zero		556
